//
// Generated by NVIDIA NVVM Compiler
//
// Compiler Build ID: CL-36424714
// Cuda compilation tools, release 13.0, V13.0.88
// Based on NVVM 20.0.0
//

.version 9.0
.target sm_100
.address_size 64

	// .globl	_Z3addPiS_S_

.visible .entry _Z3addPiS_S_(
	.param .u64 .ptr .align 1 _Z3addPiS_S__param_0,
	.param .u64 .ptr .align 1 _Z3addPiS_S__param_1,
	.param .u64 .ptr .align 1 _Z3addPiS_S__param_2
)
{
	.reg .pred 	%p<3>;
	.reg .b32 	%r<8>;
	.reg .b64 	%rd<7>;

	ld.param.u64 	%rd4, [_Z3addPiS_S__param_0];
	ld.param.u64 	%rd5, [_Z3addPiS_S__param_1];
	ld.param.u64 	%rd6, [_Z3addPiS_S__param_2];
	cvta.to.global.u64 	%rd1, %rd6;
	cvta.to.global.u64 	%rd2, %rd5;
	cvta.to.global.u64 	%rd3, %rd4;
	mov.u32 	%r1, %tid.x;
	setp.eq.s32 	%p1, %r1, 1;
	@%p1 bra 	$L__BB0_3;
	setp.ne.s32 	%p2, %r1, 0;
	@%p2 bra 	$L__BB0_4;
	ld.global.u32 	%r5, [%rd3];
	ld.global.u32 	%r6, [%rd2];
	add.s32 	%r7, %r6, %r5;
	st.global.u32 	[%rd1], %r7;
	bra.uni 	$L__BB0_4;
$L__BB0_3:
	ld.global.u32 	%r2, [%rd3];
	ld.global.u32 	%r3, [%rd2];
	sub.s32 	%r4, %r2, %r3;
	st.global.u32 	[%rd1], %r4;
$L__BB0_4:
	ret;

}


// ===== COMPILED SASS (sm_100) =====

	.target	sm_100

	.elftype	@"ET_EXEC"


//--------------------- .note.nv.tkinfo           --------------------------
	.section	.note.nv.tkinfo,"",@"SHT_NOTE"
	.sectionflags	@"SHF_NOTE_NV_TKINFO"
	.tkinfo
        /*0018*/ 	.word	0x00000002
        /*0030*/ 	.string	""
        /*0030*/ 	.string	"ptxas"
        /*0030*/ 	.string	"Cuda compilation tools, release 13.0, V13.0.88"
        /*0030*/ 	.string	"Build cuda_13.0.r13.0/compiler.36424714_0"
        /*0030*/ 	.string	"-arch sm_100 -m 64 "



//--------------------- .note.nv.cuinfo           --------------------------
	.section	.note.nv.cuinfo,"",@"SHT_NOTE"
	.sectionflags	@"SHF_NOTE_NV_CUINFO"
        /*0018*/ 	.short	0x0002
        /*001a*/ 	.short	0x0064
        /*001c*/ 	.short	0x0082
	.zero		2


//--------------------- .nv.info                  --------------------------
	.section	.nv.info,"",@"SHT_CUDA_INFO"
	.align	4


	//----- nvinfo : EIATTR_REGCOUNT
	.align		4
        /*0000*/ 	.byte	0x04, 0x2f
        /*0002*/ 	.short	(.L_1 - .L_0)
	.align		4
.L_0:
        /*0004*/ 	.word	index@(_Z3addPiS_S_)
        /*0008*/ 	.word	0x0000000c


	//----- nvinfo : EIATTR_FRAME_SIZE
	.align		4
.L_1:
        /*000c*/ 	.byte	0x04, 0x11
        /*000e*/ 	.short	(.L_3 - .L_2)
	.align		4
.L_2:
        /*0010*/ 	.word	index@(_Z3addPiS_S_)
        /*0014*/ 	.word	0x00000000


	//----- nvinfo : EIATTR_MIN_STACK_SIZE
	.align		4
.L_3:
        /*0018*/ 	.byte	0x04, 0x12
        /*001a*/ 	.short	(.L_5 - .L_4)
	.align		4
.L_4:
        /*001c*/ 	.word	index@(_Z3addPiS_S_)
        /*0020*/ 	.word	0x00000000
.L_5:


//--------------------- .nv.compat                --------------------------
	.section	.nv.compat,"",@"SHT_CUDA_COMPAT_INFO"
	.align	4
        /*0000*/ 	.byte	0x02, 0x09, 0x00, 0x00, 0x02, 0x02, 0x01, 0x00, 0x02, 0x05, 0x05, 0x00, 0x03, 0x07, 0x01, 0x01
        /*0010*/ 	.byte	0x02, 0x03, 0x00, 0x00, 0x02, 0x06, 0x01, 0x00, 0x04, 0x0b, 0x08, 0x00, 0x09, 0x00, 0x00, 0x00
        /*0020*/ 	.byte	0x00, 0x00, 0x00, 0x00


//--------------------- .nv.info._Z3addPiS_S_     --------------------------
	.section	.nv.info._Z3addPiS_S_,"",@"SHT_CUDA_INFO"
	.sectionflags	@""
	.align	4


	//----- nvinfo : EIATTR_CUDA_API_VERSION
	.align		4
        /*0000*/ 	.byte	0x04, 0x37
        /*0002*/ 	.short	(.L_7 - .L_6)
.L_6:
        /*0004*/ 	.word	0x00000082


	//----- nvinfo : EIATTR_KPARAM_INFO
	.align		4
.L_7:
        /*0008*/ 	.byte	0x04, 0x17
        /*000a*/ 	.short	(.L_9 - .L_8)
.L_8:
        /*000c*/ 	.word	0x00000000
        /*0010*/ 	.short	0x0002
        /*0012*/ 	.short	0x0010
        /*0014*/ 	.byte	0x00, 0xf5, 0x21, 0x00


	//----- nvinfo : EIATTR_KPARAM_INFO
	.align		4
.L_9:
        /*0018*/ 	.byte	0x04, 0x17
        /*001a*/ 	.short	(.L_11 - .L_10)
.L_10:
        /*001c*/ 	.word	0x00000000
        /*0020*/ 	.short	0x0001
        /*0022*/ 	.short	0x0008
        /*0024*/ 	.byte	0x00, 0xf5, 0x21, 0x00


	//----- nvinfo : EIATTR_KPARAM_INFO
	.align		4
.L_11:
        /*0028*/ 	.byte	0x04, 0x17
        /*002a*/ 	.short	(.L_13 - .L_12)
.L_12:
        /*002c*/ 	.word	0x00000000
        /*0030*/ 	.short	0x0000
        /*0032*/ 	.short	0x0000
        /*0034*/ 	.byte	0x00, 0xf5, 0x21, 0x00


	//----- nvinfo : EIATTR_SPARSE_MMA_MASK
	.align		4
.L_13:
        /*0038*/ 	.byte	0x03, 0x50
        /*003a*/ 	.short	0x0000


	//----- nvinfo : EIATTR_MAXREG_COUNT
	.align		4
        /*003c*/ 	.byte	0x03, 0x1b
        /*003e*/ 	.short	0x00ff


	//----- nvinfo : EIATTR_MERCURY_ISA_VERSION
	.align		4
        /*0040*/ 	.byte	0x03, 0x5f
        /*0042*/ 	.short	0x0101


	//----- nvinfo : EIATTR_VRC_CTA_INIT_COUNT
	.align		4
        /*0044*/ 	.byte	0x02, 0x4a
	.zero		1
	.zero		1


	//----- nvinfo : EIATTR_EXIT_INSTR_OFFSETS
	.align		4
        /*0048*/ 	.byte	0x04, 0x1c
        /*004a*/ 	.short	(.L_15 - .L_14)


	//   ....[0]....
.L_14:
        /*004c*/ 	.word	0x00000060


	//   ....[1]....
        /*0050*/ 	.word	0x000000e0


	//   ....[2]....
        /*0054*/ 	.word	0x00000160


	//----- nvinfo : EIATTR_CRS_STACK_SIZE
	.align		4
.L_15:
        /*0058*/ 	.byte	0x04, 0x1e
        /*005a*/ 	.short	(.L_17 - .L_16)
.L_16:
        /*005c*/ 	.word	0x00000000


	//----- nvinfo : EIATTR_CBANK_PARAM_SIZE
	.align		4
.L_17:
        /*0060*/ 	.byte	0x03, 0x19
        /*0062*/ 	.short	0x0018


	//----- nvinfo : EIATTR_PARAM_CBANK
	.align		4
        /*0064*/ 	.byte	0x04, 0x0a
        /*0066*/ 	.short	(.L_19 - .L_18)
	.align		4
.L_18:
        /*0068*/ 	.word	index@(.nv.constant0._Z3addPiS_S_)
        /*006c*/ 	.short	0x0380
        /*006e*/ 	.short	0x0018


	//----- nvinfo : EIATTR_SW_WAR
	.align		4
.L_19:
        /*0070*/ 	.byte	0x04, 0x36
        /*0072*/ 	.short	(.L_21 - .L_20)
.L_20:
        /*0074*/ 	.word	0x00000008
.L_21:


//--------------------- .nv.callgraph             --------------------------
	.section	.nv.callgraph,"",@"SHT_CUDA_CALLGRAPH"
	.align	4
	.sectionentsize	8
	.align		4
        /*0000*/ 	.word	0x00000000
	.align		4
        /*0004*/ 	.word	0xffffffff
	.align		4
        /*0008*/ 	.word	0x00000000
	.align		4
        /*000c*/ 	.word	0xfffffffe
	.align		4
        /*0010*/ 	.word	0x00000000
	.align		4
        /*0014*/ 	.word	0xfffffffd
	.align		4
        /*0018*/ 	.word	0x00000000
	.align		4
        /*001c*/ 	.word	0xfffffffc


//--------------------- .text._Z3addPiS_S_        --------------------------
	.section	.text._Z3addPiS_S_,"ax",@progbits
	.align	128
        .global         _Z3addPiS_S_
        .type           _Z3addPiS_S_,@function
        .size           _Z3addPiS_S_,(.L_x_2 - _Z3addPiS_S_)
        .other          _Z3addPiS_S_,@"STO_CUDA_ENTRY STV_DEFAULT"
_Z3addPiS_S_:
.text._Z3addPiS_S_:
[----:B------:R-:W-:Y:S01]  /*0000*/  LDC R1, c[0x0][0x37c] ;  /* 0x0000df00ff017b82 */ /* 0x000fe20000000800 */
[----:B------:R-:W0:Y:S01]  /*0010*/  S2R R0, SR_TID.X ;  /* 0x0000000000007919 */ /* 0x000e220000002100 */
[----:B------:R-:W1:Y:S01]  /*0020*/  LDCU.64 UR4, c[0x0][0x358] ;  /* 0x00006b00ff0477ac */ /* 0x000e620008000a00 */
[----:B0-----:R-:W-:-:S13]  /*0030*/  ISETP.NE.AND P0, PT, R0, 0x1, PT ;  /* 0x000000010000780c */ /* 0x001fda0003f05270 */
[----:B-1----:R-:W-:Y:S05]  /*0040*/  @!P0 BRA `(.L_x_0) ;  /* 0x0000000000288947 */ /* 0x002fea0003800000 */
[----:B------:R-:W-:-:S13]  /*0050*/  ISETP.NE.AND P0, PT, R0, RZ, PT ;  /* 0x000000ff0000720c */ /* 0x000fda0003f05270 */
[----:B------:R-:W-:Y:S05]  /*0060*/  @P0 EXIT ;  /* 0x000000000000094d */ /* 0x000fea0003800000 */
[----:B------:R-:W0:Y:S08]  /*0070*/  LDC.64 R2, c[0x0][0x380] ;  /* 0x0000e000ff027b82 */ /* 0x000e300000000a00 */
[----:B------:R-:W1:Y:S01]  /*0080*/  LDC.64 R4, c[0x0][0x388] ;  /* 0x0000e200ff047b82 */ /* 0x000e620000000a00 */
[----:B0-----:R-:W2:Y:S04]  /*0090*/  LDG.E R2, desc[UR4][R2.64] ;  /* 0x0000000402027981 */ /* 0x001ea8000c1e1900 */
[----:B-1----:R-:W2:Y:S03]  /*00a0*/  LDG.E R5, desc[UR4][R4.64] ;  /* 0x0000000404057981 */ /* 0x002ea6000c1e1900 */
[----:B------:R-:W0:Y:S01]  /*00b0*/  LDC.64 R6, c[0x0][0x390] ;  /* 0x0000e400ff067b82 */ /* 0x000e220000000a00 */
[----:B--2---:R-:W-:-:S05]  /*00c0*/  IMAD.IADD R9, R2, 0x1, R5 ;  /* 0x0000000102097824 */ /* 0x004fca00078e0205 */
[----:B0-----:R-:W-:Y:S01]  /*00d0*/  STG.E desc[UR4][R6.64], R9 ;  /* 0x0000000906007986 */ /* 0x001fe2000c101904 */
[----:B------:R-:W-:Y:S05]  /*00e0*/  EXIT ;  /* 0x000000000000794d */ /* 0x000fea0003800000 */
.L_x_0:
[----:B------:R-:W0:Y:S08]  /*00f0*/  LDC.64 R2, c[0x0][0x380] ;  /* 0x0000e000ff027b82 */ /* 0x000e300000000a00 */
[----:B------:R-:W1:Y:S01]  /*0100*/  LDC.64 R4, c[0x0][0x388] ;  /* 0x0000e200ff047b82 */ /* 0x000e620000000a00 */
[----:B0-----:R-:W2:Y:S04]  /*0110*/  LDG.E R2, desc[UR4][R2.64] ;  /* 0x0000000402027981 */ /* 0x001ea8000c1e1900 */
[----:B-1----:R-:W2:Y:S03]  /*0120*/  LDG.E R5, desc[UR4][R4.64] ;  /* 0x0000000404057981 */ /* 0x002ea6000c1e1900 */
[----:B------:R-:W0:Y:S01]  /*0130*/  LDC.64 R6, c[0x0][0x390] ;  /* 0x0000e400ff067b82 */ /* 0x000e220000000a00 */
[----:B--2---:R-:W-:-:S05]  /*0140*/  IMAD.IADD R9, R2, 0x1, -R5 ;  /* 0x0000000102097824 */ /* 0x004fca00078e0a05 */
[----:B0-----:R-:W-:Y:S01]  /*0150*/  STG.E desc[UR4][R6.64], R9 ;  /* 0x0000000906007986 */ /* 0x001fe2000c101904 */
[----:B------:R-:W-:Y:S05]  /*0160*/  EXIT ;  /* 0x000000000000794d */ /* 0x000fea0003800000 */
.L_x_1:
[----:B------:R-:W-:-:S00]  /*0170*/  BRA `(.L_x_1) ;  /* 0xfffffffc00fc7947 */ /* 0x000fc0000383ffff */
[----:B------:R-:W-:-:S00]  /*0180*/  NOP ;  /* 0x0000000000007918 */ /* 0x000fc00000000000 */
[----:B------:R-:W-:-:S00]  /*0190*/  NOP ;  /* 0x0000000000007918 */ /* 0x000fc00000000000 */
[----:B------:R-:W-:-:S00]  /*01a0*/  NOP ;  /* 0x0000000000007918 */ /* 0x000fc00000000000 */
[----:B------:R-:W-:-:S00]  /*01b0*/  NOP ;  /* 0x0000000000007918 */ /* 0x000fc00000000000 */
[----:B------:R-:W-:-:S00]  /*01c0*/  NOP ;  /* 0x0000000000007918 */ /* 0x000fc00000000000 */
[----:B------:R-:W-:-:S00]  /*01d0*/  NOP ;  /* 0x0000000000007918 */ /* 0x000fc00000000000 */
[----:B------:R-:W-:-:S00]  /*01e0*/  NOP ;  /* 0x0000000000007918 */ /* 0x000fc00000000000 */
[----:B------:R-:W-:-:S00]  /*01f0*/  NOP ;  /* 0x0000000000007918 */ /* 0x000fc00000000000 */
.L_x_2:


//--------------------- .nv.shared.reserved.0     --------------------------
	.section	.nv.shared.reserved.0,"aw",@nobits
	.weak		__nv_reservedSMEM_offset_0_alias
	.size		__nv_reservedSMEM_offset_0_alias, 0, 64
	.other		__nv_reservedSMEM_offset_0_alias,@"STO_CUDA_RESERVED_SHARED STV_DEFAULT"
__nv_reservedSMEM_offset_0_alias:
	.zero		0
	.zero		64


//--------------------- .nv.constant0._Z3addPiS_S_ --------------------------
	.section	.nv.constant0._Z3addPiS_S_,"a",@progbits
	.sectionflags	@""
	.align	4
.nv.constant0._Z3addPiS_S_:
	.zero		920


//--------------------- SYMBOLS --------------------------

	.type		.nv.reservedSmem.offset0,@object
	.size		.nv.reservedSmem.offset0,0x4
